//
// Generated by NVIDIA NVVM Compiler
//
// Compiler Build ID: CL-36424714
// Cuda compilation tools, release 13.0, V13.0.88
// Based on NVVM 20.0.0
//

.version 9.0
.target sm_100
.address_size 64

	// .globl	_Z17tiled_convolutionPfS_
.const .align 4 .b8 d_F[100];
// _ZZ17tiled_convolutionPfS_E10input_tile has been demoted

.visible .entry _Z17tiled_convolutionPfS_(
	.param .u64 .ptr .align 1 _Z17tiled_convolutionPfS__param_0,
	.param .u64 .ptr .align 1 _Z17tiled_convolutionPfS__param_1
)
{
	.reg .pred 	%p<17>;
	.reg .b32 	%r<61>;
	.reg .b32 	%f<45>;
	.reg .b64 	%rd<22>;
	// demoted variable
	.shared .align 4 .b8 _ZZ17tiled_convolutionPfS_E10input_tile[1024];
	ld.param.u64 	%rd4, [_Z17tiled_convolutionPfS__param_0];
	ld.param.u64 	%rd3, [_Z17tiled_convolutionPfS__param_1];
	cvta.to.global.u64 	%rd1, %rd4;
	mov.u32 	%r21, %ctaid.x;
	mov.u32 	%r22, %ntid.x;
	mul.lo.s32 	%r1, %r21, %r22;
	mov.u32 	%r2, %tid.x;
	add.s32 	%r3, %r1, %r2;
	mov.u32 	%r23, %ctaid.y;
	mov.u32 	%r24, %ntid.y;
	mul.lo.s32 	%r4, %r23, %r24;
	mov.u32 	%r5, %tid.y;
	add.s32 	%r6, %r4, %r5;
	setp.lt.u32 	%p2, %r6, 2048;
	setp.lt.s32 	%p3, %r3, 2048;
	and.pred  	%p1, %p2, %p3;
	not.pred 	%p4, %p1;
	@%p4 bra 	$L__BB0_2;
	shl.b32 	%r31, %r6, 11;
	add.s32 	%r32, %r31, %r3;
	mul.wide.s32 	%rd5, %r32, 4;
	add.s64 	%rd6, %rd1, %rd5;
	ld.global.f32 	%f17, [%rd6];
	shl.b32 	%r33, %r5, 6;
	mov.u32 	%r34, _ZZ17tiled_convolutionPfS_E10input_tile;
	add.s32 	%r35, %r34, %r33;
	shl.b32 	%r36, %r2, 2;
	add.s32 	%r37, %r35, %r36;
	st.shared.f32 	[%r37], %f17;
	bra.uni 	$L__BB0_3;
$L__BB0_2:
	shl.b32 	%r25, %r5, 6;
	mov.u32 	%r26, _ZZ17tiled_convolutionPfS_E10input_tile;
	add.s32 	%r27, %r26, %r25;
	shl.b32 	%r28, %r2, 2;
	add.s32 	%r29, %r27, %r28;
	mov.b32 	%r30, 0;
	st.shared.u32 	[%r29], %r30;
$L__BB0_3:
	bar.sync 	0;
	@%p4 bra 	$L__BB0_27;
	add.s32 	%r7, %r2, -2;
	add.s32 	%r8, %r7, %r1;
	add.s32 	%r9, %r2, -1;
	add.s32 	%r10, %r8, 1;
	add.s32 	%r11, %r2, 1;
	add.s32 	%r12, %r8, 3;
	add.s32 	%r13, %r2, 2;
	add.s32 	%r14, %r8, 4;
	mov.f32 	%f44, 0f00000000;
	mov.b32 	%r60, -2;
	mov.u64 	%rd8, d_F;
$L__BB0_5:
	add.s32 	%r16, %r60, %r5;
	add.s32 	%r17, %r16, %r4;
	mul.wide.s32 	%rd7, %r60, 20;
	add.s64 	%rd2, %rd8, %rd7;
	shl.b32 	%r18, %r17, 11;
	shl.b32 	%r39, %r16, 6;
	mov.u32 	%r40, _ZZ17tiled_convolutionPfS_E10input_tile;
	add.s32 	%r41, %r40, %r39;
	or.b32  	%r42, %r7, %r16;
	setp.gt.u32 	%p6, %r42, 15;
	shl.b32 	%r43, %r2, 2;
	add.s32 	%r19, %r41, %r43;
	@%p6 bra 	$L__BB0_7;
	ld.const.f32 	%f21, [%rd2+40];
	ld.shared.f32 	%f22, [%r19+-8];
	fma.rn.f32 	%f44, %f21, %f22, %f44;
	bra.uni 	$L__BB0_9;
$L__BB0_7:
	or.b32  	%r44, %r17, %r8;
	setp.gt.u32 	%p7, %r44, 2047;
	@%p7 bra 	$L__BB0_9;
	ld.const.f32 	%f19, [%rd2+40];
	add.s32 	%r45, %r18, %r8;
	mul.wide.u32 	%rd9, %r45, 4;
	add.s64 	%rd10, %rd1, %rd9;
	ld.global.f32 	%f20, [%rd10];
	fma.rn.f32 	%f44, %f19, %f20, %f44;
$L__BB0_9:
	or.b32  	%r46, %r9, %r16;
	setp.lt.u32 	%p8, %r46, 16;
	@%p8 bra 	$L__BB0_12;
	or.b32  	%r47, %r17, %r10;
	setp.gt.u32 	%p9, %r47, 2047;
	@%p9 bra 	$L__BB0_13;
	ld.const.f32 	%f23, [%rd2+44];
	add.s32 	%r48, %r18, %r10;
	mul.wide.u32 	%rd11, %r48, 4;
	add.s64 	%rd12, %rd1, %rd11;
	ld.global.f32 	%f24, [%rd12];
	fma.rn.f32 	%f44, %f23, %f24, %f44;
	bra.uni 	$L__BB0_13;
$L__BB0_12:
	ld.const.f32 	%f25, [%rd2+44];
	ld.shared.f32 	%f26, [%r19+-4];
	fma.rn.f32 	%f44, %f25, %f26, %f44;
$L__BB0_13:
	or.b32  	%r49, %r2, %r16;
	setp.lt.u32 	%p10, %r49, 16;
	@%p10 bra 	$L__BB0_16;
	or.b32  	%r50, %r17, %r3;
	setp.gt.u32 	%p11, %r50, 2047;
	@%p11 bra 	$L__BB0_17;
	ld.const.f32 	%f27, [%rd2+48];
	add.s32 	%r51, %r18, %r3;
	mul.wide.u32 	%rd13, %r51, 4;
	add.s64 	%rd14, %rd1, %rd13;
	ld.global.f32 	%f28, [%rd14];
	fma.rn.f32 	%f44, %f27, %f28, %f44;
	bra.uni 	$L__BB0_17;
$L__BB0_16:
	ld.const.f32 	%f29, [%rd2+48];
	ld.shared.f32 	%f30, [%r19];
	fma.rn.f32 	%f44, %f29, %f30, %f44;
$L__BB0_17:
	or.b32  	%r52, %r11, %r16;
	setp.lt.u32 	%p12, %r52, 16;
	@%p12 bra 	$L__BB0_20;
	or.b32  	%r53, %r17, %r12;
	setp.gt.u32 	%p13, %r53, 2047;
	@%p13 bra 	$L__BB0_21;
	ld.const.f32 	%f31, [%rd2+52];
	add.s32 	%r54, %r18, %r12;
	mul.wide.u32 	%rd15, %r54, 4;
	add.s64 	%rd16, %rd1, %rd15;
	ld.global.f32 	%f32, [%rd16];
	fma.rn.f32 	%f44, %f31, %f32, %f44;
	bra.uni 	$L__BB0_21;
$L__BB0_20:
	ld.const.f32 	%f33, [%rd2+52];
	ld.shared.f32 	%f34, [%r19+4];
	fma.rn.f32 	%f44, %f33, %f34, %f44;
$L__BB0_21:
	or.b32  	%r55, %r13, %r16;
	setp.lt.u32 	%p14, %r55, 16;
	@%p14 bra 	$L__BB0_24;
	or.b32  	%r56, %r17, %r14;
	setp.gt.u32 	%p15, %r56, 2047;
	@%p15 bra 	$L__BB0_25;
	ld.const.f32 	%f35, [%rd2+56];
	add.s32 	%r57, %r18, %r14;
	mul.wide.u32 	%rd17, %r57, 4;
	add.s64 	%rd18, %rd1, %rd17;
	ld.global.f32 	%f36, [%rd18];
	fma.rn.f32 	%f44, %f35, %f36, %f44;
	bra.uni 	$L__BB0_25;
$L__BB0_24:
	ld.const.f32 	%f37, [%rd2+56];
	ld.shared.f32 	%f38, [%r19+8];
	fma.rn.f32 	%f44, %f37, %f38, %f44;
$L__BB0_25:
	add.s32 	%r60, %r60, 1;
	setp.ne.s32 	%p16, %r60, 3;
	@%p16 bra 	$L__BB0_5;
	shl.b32 	%r58, %r6, 11;
	add.s32 	%r59, %r58, %r3;
	cvta.to.global.u64 	%rd19, %rd3;
	mul.wide.s32 	%rd20, %r59, 4;
	add.s64 	%rd21, %rd19, %rd20;
	st.global.f32 	[%rd21], %f44;
$L__BB0_27:
	ret;

}


// ===== COMPILED SASS (sm_100) =====

	.target	sm_100

	.elftype	@"ET_EXEC"


//--------------------- .note.nv.tkinfo           --------------------------
	.section	.note.nv.tkinfo,"",@"SHT_NOTE"
	.sectionflags	@"SHF_NOTE_NV_TKINFO"
	.tkinfo
        /*0018*/ 	.word	0x00000002
        /*0030*/ 	.string	""
        /*0030*/ 	.string	"ptxas"
        /*0030*/ 	.string	"Cuda compilation tools, release 13.0, V13.0.88"
        /*0030*/ 	.string	"Build cuda_13.0.r13.0/compiler.36424714_0"
        /*0030*/ 	.string	"-arch sm_100 -m 64 "



//--------------------- .note.nv.cuinfo           --------------------------
	.section	.note.nv.cuinfo,"",@"SHT_NOTE"
	.sectionflags	@"SHF_NOTE_NV_CUINFO"
        /*0018*/ 	.short	0x0002
        /*001a*/ 	.short	0x0064
        /*001c*/ 	.short	0x0082
	.zero		2


//--------------------- .nv.info                  --------------------------
	.section	.nv.info,"",@"SHT_CUDA_INFO"
	.align	4


	//----- nvinfo : EIATTR_REGCOUNT
	.align		4
        /*0000*/ 	.byte	0x04, 0x2f
        /*0002*/ 	.short	(.L_2 - .L_1)
	.align		4
.L_1:
        /*0004*/ 	.word	index@(_Z17tiled_convolutionPfS_)
        /*0008*/ 	.word	0x0000001b


	//----- nvinfo : EIATTR_FRAME_SIZE
	.align		4
.L_2:
        /*000c*/ 	.byte	0x04, 0x11
        /*000e*/ 	.short	(.L_4 - .L_3)
	.align		4
.L_3:
        /*0010*/ 	.word	index@(_Z17tiled_convolutionPfS_)
        /*0014*/ 	.word	0x00000000


	//----- nvinfo : EIATTR_MIN_STACK_SIZE
	.align		4
.L_4:
        /*0018*/ 	.byte	0x04, 0x12
        /*001a*/ 	.short	(.L_6 - .L_5)
	.align		4
.L_5:
        /*001c*/ 	.word	index@(_Z17tiled_convolutionPfS_)
        /*0020*/ 	.word	0x00000000
.L_6:


//--------------------- .nv.compat                --------------------------
	.section	.nv.compat,"",@"SHT_CUDA_COMPAT_INFO"
	.align	4
        /*0000*/ 	.byte	0x02, 0x09, 0x00, 0x00, 0x02, 0x02, 0x01, 0x00, 0x02, 0x05, 0x05, 0x00, 0x03, 0x07, 0x01, 0x01
        /*0010*/ 	.byte	0x02, 0x03, 0x00, 0x00, 0x02, 0x06, 0x01, 0x00, 0x04, 0x0b, 0x08, 0x00, 0x09, 0x00, 0x00, 0x00
        /*0020*/ 	.byte	0x00, 0x00, 0x00, 0x00


//--------------------- .nv.info._Z17tiled_convolutionPfS_ --------------------------
	.section	.nv.info._Z17tiled_convolutionPfS_,"",@"SHT_CUDA_INFO"
	.sectionflags	@""
	.align	4


	//----- nvinfo : EIATTR_CUDA_API_VERSION
	.align		4
        /*0000*/ 	.byte	0x04, 0x37
        /*0002*/ 	.short	(.L_8 - .L_7)
.L_7:
        /*0004*/ 	.word	0x00000082


	//----- nvinfo : EIATTR_KPARAM_INFO
	.align		4
.L_8:
        /*0008*/ 	.byte	0x04, 0x17
        /*000a*/ 	.short	(.L_10 - .L_9)
.L_9:
        /*000c*/ 	.word	0x00000000
        /*0010*/ 	.short	0x0001
        /*0012*/ 	.short	0x0008
        /*0014*/ 	.byte	0x00, 0xf5, 0x21, 0x00


	//----- nvinfo : EIATTR_KPARAM_INFO
	.align		4
.L_10:
        /*0018*/ 	.byte	0x04, 0x17
        /*001a*/ 	.short	(.L_12 - .L_11)
.L_11:
        /*001c*/ 	.word	0x00000000
        /*0020*/ 	.short	0x0000
        /*0022*/ 	.short	0x0000
        /*0024*/ 	.byte	0x00, 0xf5, 0x21, 0x00


	//----- nvinfo : EIATTR_SPARSE_MMA_MASK
	.align		4
.L_12:
        /*0028*/ 	.byte	0x03, 0x50
        /*002a*/ 	.short	0x0000


	//----- nvinfo : EIATTR_MAXREG_COUNT
	.align		4
        /*002c*/ 	.byte	0x03, 0x1b
        /*002e*/ 	.short	0x00ff


	//----- nvinfo : EIATTR_NUM_BARRIERS
	.align		4
        /*0030*/ 	.byte	0x02, 0x4c
        /*0032*/ 	.byte	0x01
	.zero		1


	//----- nvinfo : EIATTR_MERCURY_ISA_VERSION
	.align		4
        /*0034*/ 	.byte	0x03, 0x5f
        /*0036*/ 	.short	0x0101


	//----- nvinfo : EIATTR_VRC_CTA_INIT_COUNT
	.align		4
        /*0038*/ 	.byte	0x02, 0x4a
	.zero		1
	.zero		1


	//----- nvinfo : EIATTR_EXIT_INSTR_OFFSETS
	.align		4
        /*003c*/ 	.byte	0x04, 0x1c
        /*003e*/ 	.short	(.L_14 - .L_13)


	//   ....[0]....
.L_13:
        /*0040*/ 	.word	0x00000250


	//   ....[1]....
        /*0044*/ 	.word	0x00002000


	//----- nvinfo : EIATTR_CRS_STACK_SIZE
	.align		4
.L_14:
        /*0048*/ 	.byte	0x04, 0x1e
        /*004a*/ 	.short	(.L_16 - .L_15)
.L_15:
        /*004c*/ 	.word	0x00000000


	//----- nvinfo : EIATTR_CBANK_PARAM_SIZE
	.align		4
.L_16:
        /*0050*/ 	.byte	0x03, 0x19
        /*0052*/ 	.short	0x0010


	//----- nvinfo : EIATTR_PARAM_CBANK
	.align		4
        /*0054*/ 	.byte	0x04, 0x0a
        /*0056*/ 	.short	(.L_18 - .L_17)
	.align		4
.L_17:
        /*0058*/ 	.word	index@(.nv.constant0._Z17tiled_convolutionPfS_)
        /*005c*/ 	.short	0x0380
        /*005e*/ 	.short	0x0010


	//----- nvinfo : EIATTR_SW_WAR
	.align		4
.L_18:
        /*0060*/ 	.byte	0x04, 0x36
        /*0062*/ 	.short	(.L_20 - .L_19)
.L_19:
        /*0064*/ 	.word	0x00000008
.L_20:


//--------------------- .nv.callgraph             --------------------------
	.section	.nv.callgraph,"",@"SHT_CUDA_CALLGRAPH"
	.align	4
	.sectionentsize	8
	.align		4
        /*0000*/ 	.word	0x00000000
	.align		4
        /*0004*/ 	.word	0xffffffff
	.align		4
        /*0008*/ 	.word	0x00000000
	.align		4
        /*000c*/ 	.word	0xfffffffe
	.align		4
        /*0010*/ 	.word	0x00000000
	.align		4
        /*0014*/ 	.word	0xfffffffd
	.align		4
        /*0018*/ 	.word	0x00000000
	.align		4
        /*001c*/ 	.word	0xfffffffc


//--------------------- .nv.constant3             --------------------------
	.section	.nv.constant3,"a",@progbits
	.align	4
.nv.constant3:
	.type		d_F,@object
	.size		d_F,(.L_0 - d_F)
d_F:
	.zero		100
.L_0:


//--------------------- .text._Z17tiled_convolutionPfS_ --------------------------
	.section	.text._Z17tiled_convolutionPfS_,"ax",@progbits
	.align	128
        .global         _Z17tiled_convolutionPfS_
        .type           _Z17tiled_convolutionPfS_,@function
        .size           _Z17tiled_convolutionPfS_,(.L_x_74 - _Z17tiled_convolutionPfS_)
        .other          _Z17tiled_convolutionPfS_,@"STO_CUDA_ENTRY STV_DEFAULT"
_Z17tiled_convolutionPfS_:
.text._Z17tiled_convolutionPfS_:
[----:B------:R-:W-:Y:S01]  /*0000*/  LDC R1, c[0x0][0x37c] ;  /* 0x0000df00ff017b82 */ /* 0x000fe20000000800 */
[----:B------:R-:W0:Y:S07]  /*0010*/  S2R R0, SR_TID.X ;  /* 0x0000000000007919 */ /* 0x000e2e0000002100 */
[----:B------:R-:W1:Y:S01]  /*0020*/  S2UR UR4, SR_CTAID.X ;  /* 0x00000000000479c3 */ /* 0x000e620000002500 */
[----:B------:R-:W1:Y:S01]  /*0030*/  LDCU UR5, c[0x0][0x360] ;  /* 0x00006c00ff0577ac */ /* 0x000e620008000800 */
[----:B------:R-:W-:Y:S01]  /*0040*/  BSSY.RECONVERGENT B0, `(.L_x_0) ;  /* 0x000001f000007945 */ /* 0x000fe20003800200 */
[----:B------:R-:W2:Y:S01]  /*0050*/  S2R R3, SR_TID.Y ;  /* 0x0000000000037919 */ /* 0x000ea20000002200 */
[----:B------:R-:W3:Y:S04]  /*0060*/  LDCU UR7, c[0x0][0x364] ;  /* 0x00006c80ff0777ac */ /* 0x000ee80008000800 */
[----:B------:R-:W3:Y:S01]  /*0070*/  S2UR UR6, SR_CTAID.Y ;  /* 0x00000000000679c3 */ /* 0x000ee20000002600 */
[----:B------:R-:W4:Y:S01]  /*0080*/  LDCU.64 UR8, c[0x0][0x358] ;  /* 0x00006b00ff0877ac */ /* 0x000f220008000a00 */
[----:B-1----:R-:W-:-:S06]  /*0090*/  UIMAD UR4, UR4, UR5, URZ ;  /* 0x00000005040472a4 */ /* 0x002fcc000f8e02ff */
[----:B0-----:R-:W-:Y:S01]  /*00a0*/  VIADD R2, R0, UR4 ;  /* 0x0000000400027c36 */ /* 0x001fe20008000000 */
[----:B---3--:R-:W-:-:S04]  /*00b0*/  UIMAD UR5, UR6, UR7, URZ ;  /* 0x00000007060572a4 */ /* 0x008fc8000f8e02ff */
[----:B------:R-:W-:Y:S02]  /*00c0*/  ISETP.GE.AND P0, PT, R2, 0x800, PT ;  /* 0x000008000200780c */ /* 0x000fe40003f06270 */
[----:B--2---:R-:W-:-:S05]  /*00d0*/  VIADD R5, R3, UR5 ;  /* 0x0000000503057c36 */ /* 0x004fca0008000000 */
[----:B------:R-:W-:-:S13]  /*00e0*/  ISETP.LT.U32.AND P0, PT, R5, 0x800, !P0 ;  /* 0x000008000500780c */ /* 0x000fda0004701070 */
[----:B----4-:R-:W-:Y:S05]  /*00f0*/  @!P0 BRA `(.L_x_1) ;  /* 0x0000000000308947 */ /* 0x010fea0003800000 */
[----:B------:R-:W0:Y:S01]  /*0100*/  LDC.64 R8, c[0x0][0x380] ;  /* 0x0000e000ff087b82 */ /* 0x000e220000000a00 */
[----:B------:R-:W-:-:S04]  /*0110*/  IMAD R7, R5, 0x800, R2 ;  /* 0x0000080005077824 */ /* 0x000fc800078e0202 */
[----:B0-----:R-:W-:-:S06]  /*0120*/  IMAD.WIDE R8, R7, 0x4, R8 ;  /* 0x0000000407087825 */ /* 0x001fcc00078e0208 */
[----:B------:R-:W2:Y:S01]  /*0130*/  LDG.E R9, desc[UR8][R8.64] ;  /* 0x0000000808097981 */ /* 0x000ea2000c1e1900 */
[----:B------:R-:W0:Y:S01]  /*0140*/  S2UR UR7, SR_CgaCtaId ;  /* 0x00000000000779c3 */ /* 0x000e220000008800 */
[----:B------:R-:W-:Y:S02]  /*0150*/  UMOV UR6, 0x400 ;  /* 0x0000040000067882 */ /* 0x000fe40000000000 */
[----:B0-----:R-:W-:-:S06]  /*0160*/  ULEA UR6, UR7, UR6, 0x18 ;  /* 0x0000000607067291 */ /* 0x001fcc000f8ec0ff */
[----:B------:R-:W-:-:S05]  /*0170*/  MOV R4, UR6 ;  /* 0x0000000600047c02 */ /* 0x000fca0008000f00 */
[----:B------:R-:W-:-:S04]  /*0180*/  IMAD R7, R3, 0x40, R4 ;  /* 0x0000004003077824 */ /* 0x000fc800078e0204 */
[----:B------:R-:W-:-:S05]  /*0190*/  IMAD R6, R0, 0x4, R7 ;  /* 0x0000000400067824 */ /* 0x000fca00078e0207 */
[----:B--2---:R1:W-:Y:S01]  /*01a0*/  STS [R6], R9 ;  /* 0x0000000906007388 */ /* 0x0043e20000000800 */
[----:B------:R-:W-:Y:S05]  /*01b0*/  BRA `(.L_x_2) ;  /* 0x00000000001c7947 */ /* 0x000fea0003800000 */
.L_x_1:
[----:B------:R-:W0:Y:S01]  /*01c0*/  S2UR UR7, SR_CgaCtaId ;  /* 0x00000000000779c3 */ /* 0x000e220000008800 */
[----:B------:R-:W-:Y:S02]  /*01d0*/  UMOV UR6, 0x400 ;  /* 0x0000040000067882 */ /* 0x000fe40000000000 */
[----:B0-----:R-:W-:-:S06]  /*01e0*/  ULEA UR6, UR7, UR6, 0x18 ;  /* 0x0000000607067291 */ /* 0x001fcc000f8ec0ff */
[----:B------:R-:W-:-:S05]  /*01f0*/  IMAD.U32 R4, RZ, RZ, UR6 ;  /* 0x00000006ff047e24 */ /* 0x000fca000f8e00ff */
[----:B------:R-:W-:-:S05]  /*0200*/  LEA R7, R3, R4, 0x6 ;  /* 0x0000000403077211 */ /* 0x000fca00078e30ff */
[----:B------:R-:W-:-:S05]  /*0210*/  IMAD R6, R0, 0x4, R7 ;  /* 0x0000000400067824 */ /* 0x000fca00078e0207 */
[----:B------:R0:W-:Y:S02]  /*0220*/  STS [R6], RZ ;  /* 0x000000ff06007388 */ /* 0x0001e40000000800 */
.L_x_2:
[----:B------:R-:W-:Y:S05]  /*0230*/  BSYNC.RECONVERGENT B0 ;  /* 0x0000000000007941 */ /* 0x000fea0003800200 */
.L_x_0:
[----:B------:R-:W-:Y:S06]  /*0240*/  BAR.SYNC.DEFER_BLOCKING 0x0 ;  /* 0x0000000000007b1d */ /* 0x000fec0000010000 */
[----:B------:R-:W-:Y:S05]  /*0250*/  @!P0 EXIT ;  /* 0x000000000000894d */ /* 0x000fea0003800000 */
[C---:B------:R-:W-:Y:S01]  /*0260*/  VIADD R8, R0.reuse, 0xfffffffe ;  /* 0xfffffffe00087836 */ /* 0x040fe20000000000 */
[----:B------:R-:W-:Y:S01]  /*0270*/  IADD3 R7, PT, PT, R3, -0x2, RZ ;  /* 0xfffffffe03077810 */ /* 0x000fe20007ffe0ff */
[----:B------:R-:W-:Y:S01]  /*0280*/  BSSY.RECONVERGENT B0, `(.L_x_3) ;  /* 0x000001b000007945 */ /* 0x000fe20003800200 */
[----:B------:R-:W-:Y:S01]  /*0290*/  IADD3 R10, PT, PT, R0, -0x1, RZ ;  /* 0xffffffff000a7810 */ /* 0x000fe20007ffe0ff */
[----:B------:R-:W-:Y:S01]  /*02a0*/  IMAD.MOV.U32 R13, RZ, RZ, RZ ;  /* 0x000000ffff0d7224 */ /* 0x000fe200078e00ff */
[-C--:B-1----:R-:W-:Y:S01]  /*02b0*/  LOP3.LUT R9, R8, R7.reuse, RZ, 0xfc, !PT ;  /* 0x0000000708097212 */ /* 0x082fe200078efcff */
[----:B------:R-:W-:Y:S01]  /*02c0*/  VIADD R16, R2, 0x1 ;  /* 0x0000000102107836 */ /* 0x000fe20000000000 */
[----:B------:R-:W-:Y:S01]  /*02d0*/  LOP3.LUT R12, R10, R7, RZ, 0xfc, !PT ;  /* 0x000000070a0c7212 */ /* 0x000fe200078efcff */
[----:B------:R-:W-:Y:S01]  /*02e0*/  VIADD R18, R8, UR4 ;  /* 0x0000000408127c36 */ /* 0x000fe20008000000 */
[----:B------:R-:W-:Y:S01]  /*02f0*/  ISETP.GT.U32.AND P1, PT, R9, 0xf, PT ;  /* 0x0000000f0900780c */ /* 0x000fe20003f24070 */
[----:B------:R-:W-:Y:S01]  /*0300*/  IMAD R9, R7, 0x40, R4 ;  /* 0x0000004007097824 */ /* 0x000fe200078e0204 */
[----:B------:R-:W-:Y:S01]  /*0310*/  ISETP.GE.U32.AND P0, PT, R12, 0x10, PT ;  /* 0x000000100c00780c */ /* 0x000fe20003f06070 */
[----:B------:R-:W-:-:S02]  /*0320*/  VIADD R12, R2, 0xffffffff ;  /* 0xffffffff020c7836 */ /* 0x000fc40000000000 */
[----:B------:R-:W-:-:S08]  /*0330*/  IMAD R9, R0, 0x4, R9 ;  /* 0x0000000400097824 */ /* 0x000fd000078e0209 */
[----:B------:R-:W1:Y:S01]  /*0340*/  @!P1 LDS R11, [R9+-0x8] ;  /* 0xfffff800090b9984 */ /* 0x000e620000000800 */
[----:B------:R-:W1:Y:S02]  /*0350*/  @!P1 LDC R14, c[0x3][RZ] ;  /* 0x00c00000ff0e9b82 */ /* 0x000e640000000800 */
[----:B-1----:R-:W-:Y:S01]  /*0360*/  @!P1 FFMA R13, R11, R14, RZ ;  /* 0x0000000e0b0d9223 */ /* 0x002fe200000000ff */
[----:B------:R-:W-:Y:S02]  /*0370*/  IADD3 R14, PT, PT, R0, 0x1, RZ ;  /* 0x00000001000e7810 */ /* 0x000fe40007ffe0ff */
[----:B------:R-:W-:Y:S01]  /*0380*/  IADD3 R11, PT, PT, R7, UR5, RZ ;  /* 0x00000005070b7c10 */ /* 0x000fe2000fffe0ff */
[----:B------:R-:W-:Y:S06]  /*0390*/  @!P1 BRA `(.L_x_4) ;  /* 0x0000000000249947 */ /* 0x000fec0003800000 */
[----:B------:R-:W-:-:S04]  /*03a0*/  LOP3.LUT R15, R11, R18, RZ, 0xfc, !PT ;  /* 0x000000120b0f7212 */ /* 0x000fc800078efcff */
[----:B------:R-:W-:-:S13]  /*03b0*/  ISETP.GT.U32.AND P1, PT, R15, 0x7ff, PT ;  /* 0x000007ff0f00780c */ /* 0x000fda0003f24070 */
[----:B------:R-:W-:Y:S05]  /*03c0*/  @P1 BRA `(.L_x_4) ;  /* 0x0000000000181947 */ /* 0x000fea0003800000 */
[----:B------:R-:W1:Y:S01]  /*03d0*/  LDC.64 R20, c[0x0][0x380] ;  /* 0x0000e000ff147b82 */ /* 0x000e620000000a00 */
[----:B------:R-:W-:Y:S01]  /*03e0*/  IMAD R13, R11, 0x800, R18 ;  /* 0x000008000b0d7824 */ /* 0x000fe200078e0212 */
[----:B------:R-:W2:Y:S03]  /*03f0*/  LDCU UR4, c[0x3][URZ] ;  /* 0x00c00000ff0477ac */ /* 0x000ea60008000800 */
[----:B-1----:R-:W-:-:S06]  /*0400*/  IMAD.WIDE.U32 R20, R13, 0x4, R20 ;  /* 0x000000040d147825 */ /* 0x002fcc00078e0014 */
[----:B------:R-:W2:Y:S02]  /*0410*/  LDG.E R20, desc[UR8][R20.64] ;  /* 0x0000000814147981 */ /* 0x000ea4000c1e1900 */
[----:B--2---:R-:W-:-:S07]  /*0420*/  FFMA R13, R20, UR4, RZ ;  /* 0x00000004140d7c23 */ /* 0x004fce00080000ff */
.L_x_4:
[----:B------:R-:W-:Y:S05]  /*0430*/  BSYNC.RECONVERGENT B0 ;  /* 0x0000000000007941 */ /* 0x000fea0003800200 */
.L_x_3:
[----:B------:R-:W-:Y:S01]  /*0440*/  BSSY.RECONVERGENT B0, `(.L_x_5) ;  /* 0x0000011000007945 */ /* 0x000fe20003800200 */
[----:B------:R-:W-:Y:S01]  /*0450*/  VIADD R22, R0, 0x2 ;  /* 0x0000000200167836 */ /* 0x000fe20000000000 */
[----:B------:R-:W-:Y:S02]  /*0460*/  IADD3 R24, PT, PT, R2, 0x2, RZ ;  /* 0x0000000202187810 */ /* 0x000fe40007ffe0ff */
[----:B------:R-:W-:Y:S05]  /*0470*/  @!P0 BRA `(.L_x_6) ;  /* 0x0000000000288947 */ /* 0x000fea0003800000 */
        /* <DEDUP_REMOVED lines=8> */
[----:B--2---:R-:W-:Y:S01]  /*0500*/  FFMA R13, R20, UR4, R13 ;  /* 0x00000004140d7c23 */ /* 0x004fe2000800000d */
[----:B------:R-:W-:Y:S06]  /*0510*/  BRA `(.L_x_7) ;  /* 0x00000000000c7947 */ /* 0x000fec0003800000 */
.L_x_6:
[----:B------:R-:W1:Y:S01]  /*0520*/  LDS R20, [R9+-0x4] ;  /* 0xfffffc0009147984 */ /* 0x000e620000000800 */
[----:B------:R-:W1:Y:S02]  /*0530*/  LDCU UR4, c[0x3][0x4] ;  /* 0x00c00080ff0477ac */ /* 0x000e640008000800 */
[----:B-1----:R-:W-:-:S07]  /*0540*/  FFMA R13, R20, UR4, R13 ;  /* 0x00000004140d7c23 */ /* 0x002fce000800000d */
.L_x_7:
[----:B------:R-:W-:Y:S05]  /*0550*/  BSYNC.RECONVERGENT B0 ;  /* 0x0000000000007941 */ /* 0x000fea0003800200 */
.L_x_5:
[----:B------:R-:W-:Y:S01]  /*0560*/  LOP3.LUT R15, R0, R7, RZ, 0xfc, !PT ;  /* 0x00000007000f7212 */ /* 0x000fe200078efcff */
[----:B------:R-:W-:Y:S03]  /*0570*/  BSSY.RECONVERGENT B0, `(.L_x_8) ;  /* 0x0000010000007945 */ /* 0x000fe60003800200 */
[----:B------:R-:W-:-:S13]  /*0580*/  ISETP.GE.U32.AND P0, PT, R15, 0x10, PT ;  /* 0x000000100f00780c */ /* 0x000fda0003f06070 */
        /* <DEDUP_REMOVED lines=11> */
.L_x_9:
[----:B------:R-:W1:Y:S01]  /*0640*/  LDS R20, [R9] ;  /* 0x0000000009147984 */ /* 0x000e620000000800 */
[----:B------:R-:W1:Y:S02]  /*0650*/  LDCU UR4, c[0x3][0x8] ;  /* 0x00c00100ff0477ac */ /* 0x000e640008000800 */
[----:B-1----:R-:W-:-:S07]  /*0660*/  FFMA R13, R20, UR4, R13 ;  /* 0x00000004140d7c23 */ /* 0x002fce000800000d */
.L_x_10:
[----:B------:R-:W-:Y:S05]  /*0670*/  BSYNC.RECONVERGENT B0 ;  /* 0x0000000000007941 */ /* 0x000fea0003800200 */
.L_x_8:
        /* <DEDUP_REMOVED lines=8> */
[----:B------:R-:W-:Y:S01]  /*0700*/  LEA R15, R11, R16, 0xb ;  /* 0x000000100b0f7211 */ /* 0x000fe200078e58ff */
[----:B------:R-:W2:Y:S04]  /*0710*/  LDCU UR4, c[0x3][0xc] ;  /* 0x00c00180ff0477ac */ /* 0x000ea80008000800 */
[----:B-1----:R-:W-:-:S06]  /*0720*/  IMAD.WIDE.U32 R20, R15, 0x4, R20 ;  /* 0x000000040f147825 */ /* 0x002fcc00078e0014 */
[----:B------:R-:W2:Y:S02]  /*0730*/  LDG.E R20, desc[UR8][R20.64] ;  /* 0x0000000814147981 */ /* 0x000ea4000c1e1900 */
[----:B--2---:R-:W-:Y:S01]  /*0740*/  FFMA R13, R20, UR4, R13 ;  /* 0x00000004140d7c23 */ /* 0x004fe2000800000d */
[----:B------:R-:W-:Y:S06]  /*0750*/  BRA `(.L_x_13) ;  /* 0x00000000000c7947 */ /* 0x000fec0003800000 */
.L_x_12:
[----:B------:R-:W1:Y:S01]  /*0760*/  LDS R20, [R9+0x4] ;  /* 0x0000040009147984 */ /* 0x000e620000000800 */
[----:B------:R-:W1:Y:S02]  /*0770*/  LDCU UR4, c[0x3][0xc] ;  /* 0x00c00180ff0477ac */ /* 0x000e640008000800 */
[----:B-1----:R-:W-:-:S07]  /*0780*/  FFMA R13, R20, UR4, R13 ;  /* 0x00000004140d7c23 */ /* 0x002fce000800000d */
.L_x_13:
[----:B------:R-:W-:Y:S05]  /*0790*/  BSYNC.RECONVERGENT B0 ;  /* 0x0000000000007941 */ /* 0x000fea0003800200 */
.L_x_11:
        /* <DEDUP_REMOVED lines=14> */
.L_x_15:
[----:B------:R-:W1:Y:S01]  /*0880*/  LDS R20, [R9+0x8] ;  /* 0x0000080009147984 */ /* 0x000e620000000800 */
[----:B------:R-:W1:Y:S02]  /*0890*/  LDCU UR4, c[0x3][0x10] ;  /* 0x00c00200ff0477ac */ /* 0x000e640008000800 */
[----:B-1----:R-:W-:-:S07]  /*08a0*/  FFMA R13, R20, UR4, R13 ;  /* 0x00000004140d7c23 */ /* 0x002fce000800000d */
.L_x_16:
[----:B------:R-:W-:Y:S05]  /*08b0*/  BSYNC.RECONVERGENT B0 ;  /* 0x0000000000007941 */ /* 0x000fea0003800200 */
.L_x_14:
[----:B------:R-:W-:Y:S01]  /*08c0*/  VIADD R9, R3, 0xffffffff ;  /* 0xffffffff03097836 */ /* 0x000fe20000000000 */
[----:B------:R-:W-:Y:S04]  /*08d0*/  BSSY.RECONVERGENT B0, `(.L_x_17) ;  /* 0x0000015000007945 */ /* 0x000fe80003800200 */
[-C--:B------:R-:W-:Y:S02]  /*08e0*/  LOP3.LUT R7, R8, R9.reuse, RZ, 0xfc, !PT ;  /* 0x0000000908077212 */ /* 0x080fe400078efcff */
[----:B------:R-:W-:Y:S02]  /*08f0*/  LEA R11, R9, R4, 0x6 ;  /* 0x00000004090b7211 */ /* 0x000fe400078e30ff */
[----:B------:R-:W-:Y:S02]  /*0900*/  ISETP.GT.U32.AND P1, PT, R7, 0xf, PT ;  /* 0x0000000f0700780c */ /* 0x000fe40003f24070 */
[----:B------:R-:W-:Y:S01]  /*0910*/  LOP3.LUT R7, R10, R9, RZ, 0xfc, !PT ;  /* 0x000000090a077212 */ /* 0x000fe200078efcff */
[----:B------:R-:W-:-:S03]  /*0920*/  IMAD R11, R0, 0x4, R11 ;  /* 0x00000004000b7824 */ /* 0x000fc600078e020b */
[----:B------:R-:W-:Y:S01]  /*0930*/  ISETP.GE.U32.AND P0, PT, R7, 0x10, PT ;  /* 0x000000100700780c */ /* 0x000fe20003f06070 */
[----:B------:R-:W-:-:S06]  /*0940*/  VIADD R7, R9, UR5 ;  /* 0x0000000509077c36 */ /* 0x000fcc0008000000 */
[----:B------:R-:W1:Y:S01]  /*0950*/  @!P1 LDS R20, [R11+-0x8] ;  /* 0xfffff8000b149984 */ /* 0x000e620000000800 */
[----:B------:R-:W1:Y:S02]  /*0960*/  @!P1 LDC R15, c[0x3][0x14] ;  /* 0x00c00500ff0f9b82 */ /* 0x000e640000000800 */
[----:B-1----:R-:W-:Y:S01]  /*0970*/  @!P1 FFMA R13, R20, R15, R13 ;  /* 0x0000000f140d9223 */ /* 0x002fe2000000000d */
[----:B------:R-:W-:Y:S06]  /*0980*/  @!P1 BRA `(.L_x_18) ;  /* 0x0000000000249947 */ /* 0x000fec0003800000 */
        /* <DEDUP_REMOVED lines=8> */
[----:B--2---:R-:W-:-:S07]  /*0a10*/  FFMA R13, R20, UR4, R13 ;  /* 0x00000004140d7c23 */ /* 0x004fce000800000d */
.L_x_18:
[----:B------:R-:W-:Y:S05]  /*0a20*/  BSYNC.RECONVERGENT B0 ;  /* 0x0000000000007941 */ /* 0x000fea0003800200 */
.L_x_17:
[----:B------:R-:W-:Y:S04]  /*0a30*/  BSSY.RECONVERGENT B0, `(.L_x_19) ;  /* 0x000000f000007945 */ /* 0x000fe80003800200 */
        /* <DEDUP_REMOVED lines=11> */
.L_x_20:
[----:B------:R-:W1:Y:S01]  /*0af0*/  LDS R20, [R11+-0x4] ;  /* 0xfffffc000b147984 */ /* 0x000e620000000800 */
[----:B------:R-:W1:Y:S02]  /*0b00*/  LDCU UR4, c[0x3][0x18] ;  /* 0x00c00300ff0477ac */ /* 0x000e640008000800 */
[----:B-1----:R-:W-:-:S07]  /*0b10*/  FFMA R13, R20, UR4, R13 ;  /* 0x00000004140d7c23 */ /* 0x002fce000800000d */
.L_x_21:
[----:B------:R-:W-:Y:S05]  /*0b20*/  BSYNC.RECONVERGENT B0 ;  /* 0x0000000000007941 */ /* 0x000fea0003800200 */
.L_x_19:
        /* <DEDUP_REMOVED lines=14> */
.L_x_23:
[----:B------:R-:W1:Y:S01]  /*0c10*/  LDS R20, [R11] ;  /* 0x000000000b147984 */ /* 0x000e620000000800 */
[----:B------:R-:W1:Y:S02]  /*0c20*/  LDCU UR4, c[0x3][0x1c] ;  /* 0x00c00380ff0477ac */ /* 0x000e640008000800 */
[----:B-1----:R-:W-:-:S07]  /*0c30*/  FFMA R13, R20, UR4, R13 ;  /* 0x00000004140d7c23 */ /* 0x002fce000800000d */
.L_x_24:
[----:B------:R-:W-:Y:S05]  /*0c40*/  BSYNC.RECONVERGENT B0 ;  /* 0x0000000000007941 */ /* 0x000fea0003800200 */
.L_x_22:
        /* <DEDUP_REMOVED lines=14> */
.L_x_26:
[----:B------:R-:W1:Y:S01]  /*0d30*/  LDS R20, [R11+0x4] ;  /* 0x000004000b147984 */ /* 0x000e620000000800 */
[----:B------:R-:W1:Y:S02]  /*0d40*/  LDCU UR4, c[0x3][0x20] ;  /* 0x00c00400ff0477ac */ /* 0x000e640008000800 */
[----:B-1----:R-:W-:-:S07]  /*0d50*/  FFMA R13, R20, UR4, R13 ;  /* 0x00000004140d7c23 */ /* 0x002fce000800000d */
.L_x_27:
[----:B------:R-:W-:Y:S05]  /*0d60*/  BSYNC.RECONVERGENT B0 ;  /* 0x0000000000007941 */ /* 0x000fea0003800200 */
.L_x_25:
        /* <DEDUP_REMOVED lines=14> */
.L_x_29:
[----:B------:R-:W1:Y:S01]  /*0e50*/  LDS R20, [R11+0x8] ;  /* 0x000008000b147984 */ /* 0x000e620000000800 */
[----:B------:R-:W1:Y:S02]  /*0e60*/  LDCU UR4, c[0x3][0x24] ;  /* 0x00c00480ff0477ac */ /* 0x000e640008000800 */
[----:B-1----:R-:W-:-:S07]  /*0e70*/  FFMA R13, R20, UR4, R13 ;  /* 0x00000004140d7c23 */ /* 0x002fce000800000d */
.L_x_30:
[----:B------:R-:W-:Y:S05]  /*0e80*/  BSYNC.RECONVERGENT B0 ;  /* 0x0000000000007941 */ /* 0x000fea0003800200 */
.L_x_28:
[-C--:B------:R-:W-:Y:S01]  /*0e90*/  LOP3.LUT R7, R8, R3.reuse, RZ, 0xfc, !PT ;  /* 0x0000000308077212 */ /* 0x080fe200078efcff */
[----:B------:R-:W-:Y:S03]  /*0ea0*/  BSSY.RECONVERGENT B0, `(.L_x_31) ;  /* 0x0000011000007945 */ /* 0x000fe60003800200 */
[----:B------:R-:W-:Y:S02]  /*0eb0*/  ISETP.GT.U32.AND P1, PT, R7, 0xf, PT ;  /* 0x0000000f0700780c */ /* 0x000fe40003f24070 */
[----:B------:R-:W-:-:S04]  /*0ec0*/  LOP3.LUT R7, R10, R3, RZ, 0xfc, !PT ;  /* 0x000000030a077212 */ /* 0x000fc800078efcff */
[----:B------:R-:W-:-:S07]  /*0ed0*/  ISETP.GE.U32.AND P0, PT, R7, 0x10, PT ;  /* 0x000000100700780c */ /* 0x000fce0003f06070 */
        /* <DEDUP_REMOVED lines=12> */
[----:B--2---:R-:W-:-:S07]  /*0fa0*/  FFMA R13, R20, UR4, R13 ;  /* 0x00000004140d7c23 */ /* 0x004fce000800000d */
.L_x_32:
[----:B------:R-:W-:Y:S05]  /*0fb0*/  BSYNC.RECONVERGENT B0 ;  /* 0x0000000000007941 */ /* 0x000fea0003800200 */
.L_x_31:
[----:B------:R-:W-:Y:S04]  /*0fc0*/  BSSY.RECONVERGENT B0, `(.L_x_33) ;  /* 0x000000f000007945 */ /* 0x000fe80003800200 */
        /* <DEDUP_REMOVED lines=11> */
.L_x_34:
[----:B------:R-:W1:Y:S01]  /*1080*/  LDS R20, [R6+-0x4] ;  /* 0xfffffc0006147984 */ /* 0x000e620000000800 */
[----:B------:R-:W1:Y:S02]  /*1090*/  LDCU UR4, c[0x3][0x2c] ;  /* 0x00c00580ff0477ac */ /* 0x000e640008000800 */
[----:B-1----:R-:W-:-:S07]  /*10a0*/  FFMA R13, R20, UR4, R13 ;  /* 0x00000004140d7c23 */ /* 0x002fce000800000d */
.L_x_35:
[----:B------:R-:W-:Y:S05]  /*10b0*/  BSYNC.RECONVERGENT B0 ;  /* 0x0000000000007941 */ /* 0x000fea0003800200 */
.L_x_33:
        /* <DEDUP_REMOVED lines=14> */
.L_x_37:
[----:B------:R-:W1:Y:S01]  /*11a0*/  LDS R20, [R6] ;  /* 0x0000000006147984 */ /* 0x000e620000000800 */
[----:B------:R-:W1:Y:S02]  /*11b0*/  LDCU UR4, c[0x3][0x30] ;  /* 0x00c00600ff0477ac */ /* 0x000e640008000800 */
[----:B-1----:R-:W-:-:S07]  /*11c0*/  FFMA R13, R20, UR4, R13 ;  /* 0x00000004140d7c23 */ /* 0x002fce000800000d */
.L_x_38:
[----:B------:R-:W-:Y:S05]  /*11d0*/  BSYNC.RECONVERGENT B0 ;  /* 0x0000000000007941 */ /* 0x000fea0003800200 */
.L_x_36:
        /* <DEDUP_REMOVED lines=14> */
.L_x_40:
[----:B------:R-:W1:Y:S01]  /*12c0*/  LDS R20, [R6+0x4] ;  /* 0x0000040006147984 */ /* 0x000e620000000800 */
[----:B------:R-:W1:Y:S02]  /*12d0*/  LDCU UR4, c[0x3][0x34] ;  /* 0x00c00680ff0477ac */ /* 0x000e640008000800 */
[----:B-1----:R-:W-:-:S07]  /*12e0*/  FFMA R13, R20, UR4, R13 ;  /* 0x00000004140d7c23 */ /* 0x002fce000800000d */
.L_x_41:
[----:B------:R-:W-:Y:S05]  /*12f0*/  BSYNC.RECONVERGENT B0 ;  /* 0x0000000000007941 */ /* 0x000fea0003800200 */
.L_x_39:
[----:B------:R-:W-:Y:S01]  /*1300*/  LOP3.LUT R7, R22, R3, RZ, 0xfc, !PT ;  /* 0x0000000316077212 */ /* 0x000fe200078efcff */
[----:B------:R-:W-:Y:S03]  /*1310*/  BSSY.RECONVERGENT B0, `(.L_x_42) ;  /* 0x0000010000007945 */ /* 0x000fe60003800200 */
[----:B------:R-:W-:-:S13]  /*1320*/  ISETP.GE.U32.AND P0, PT, R7, 0x10, PT ;  /* 0x000000100700780c */ /* 0x000fda0003f06070 */
[----:B------:R-:W-:Y:S05]  /*1330*/  @!P0 BRA `(.L_x_43) ;  /* 0x0000000000288947 */ /* 0x000fea0003800000 */
[----:B0-----:R-:W-:-:S04]  /*1340*/  LOP3.LUT R6, R5, R24, RZ, 0xfc, !PT ;  /* 0x0000001805067212 */ /* 0x001fc800078efcff */
[----:B------:R-:W-:-:S13]  /*1350*/  ISETP.GT.U32.AND P0, PT, R6, 0x7ff, PT ;  /* 0x000007ff0600780c */ /* 0x000fda0003f04070 */
[----:B------:R-:W-:Y:S05]  /*1360*/  @P0 BRA `(.L_x_44) ;  /* 0x0000000000280947 */ /* 0x000fea0003800000 */
[----:B------:R-:W0:Y:S01]  /*1370*/  LDC.64 R6, c[0x0][0x380] ;  /* 0x0000e000ff067b82 */ /* 0x000e220000000a00 */
[----:B------:R-:W-:Y:S01]  /*1380*/  LEA R9, R5, R24, 0xb ;  /* 0x0000001805097211 */ /* 0x000fe200078e58ff */
[----:B------:R-:W1:Y:S04]  /*1390*/  LDCU UR4, c[0x3][0x38] ;  /* 0x00c00700ff0477ac */ /* 0x000e680008000800 */
[----:B0-----:R-:W-:-:S06]  /*13a0*/  IMAD.WIDE.U32 R6, R9, 0x4, R6 ;  /* 0x0000000409067825 */ /* 0x001fcc00078e0006 */
[----:B------:R-:W1:Y:S02]  /*13b0*/  LDG.E R6, desc[UR8][R6.64] ;  /* 0x0000000806067981 */ /* 0x000e64000c1e1900 */
[----:B-1----:R-:W-:Y:S01]  /*13c0*/  FFMA R13, R6, UR4, R13 ;  /* 0x00000004060d7c23 */ /* 0x002fe2000800000d */
[----:B------:R-:W-:Y:S06]  /*13d0*/  BRA `(.L_x_44) ;  /* 0x00000000000c7947 */ /* 0x000fec0003800000 */
.L_x_43:
[----:B0-----:R-:W0:Y:S01]  /*13e0*/  LDS R6, [R6+0x8] ;  /* 0x0000080006067984 */ /* 0x001e220000000800 */
[----:B------:R-:W0:Y:S02]  /*13f0*/  LDCU UR4, c[0x3][0x38] ;  /* 0x00c00700ff0477ac */ /* 0x000e240008000800 */
[----:B0-----:R-:W-:-:S07]  /*1400*/  FFMA R13, R6, UR4, R13 ;  /* 0x00000004060d7c23 */ /* 0x001fce000800000d */
.L_x_44:
[----:B------:R-:W-:Y:S05]  /*1410*/  BSYNC.RECONVERGENT B0 ;  /* 0x0000000000007941 */ /* 0x000fea0003800200 */
.L_x_42:
[----:B------:R-:W-:Y:S01]  /*1420*/  VIADD R11, R3, 0x1 ;  /* 0x00000001030b7836 */ /* 0x000fe20000000000 */
[----:B------:R-:W-:Y:S03]  /*1430*/  BSSY.RECONVERGENT B0, `(.L_x_45) ;  /* 0x0000015000007945 */ /* 0x000fe60003800200 */
[C---:B------:R-:W-:Y:S01]  /*1440*/  IMAD R15, R11.reuse, 0x40, R4 ;  /* 0x000000400b0f7824 */ /* 0x040fe200078e0204 */
[-C--:B------:R-:W-:Y:S01]  /*1450*/  LOP3.LUT R6, R8, R11.reuse, RZ, 0xfc, !PT ;  /* 0x0000000b08067212 */ /* 0x080fe200078efcff */
[----:B------:R-:W-:Y:S01]  /*1460*/  VIADD R9, R11, UR5 ;  /* 0x000000050b097c36 */ /* 0x000fe20008000000 */
[----:B------:R-:W-:Y:S02]  /*1470*/  LOP3.LUT R7, R10, R11, RZ, 0xfc, !PT ;  /* 0x0000000b0a077212 */ /* 0x000fe400078efcff */
[----:B------:R-:W-:Y:S02]  /*1480*/  ISETP.GT.U32.AND P1, PT, R6, 0xf, PT ;  /* 0x0000000f0600780c */ /* 0x000fe40003f24070 */
[----:B------:R-:W-:-:S02]  /*1490*/  LEA R15, R0, R15, 0x2 ;  /* 0x0000000f000f7211 */ /* 0x000fc400078e10ff */
[----:B------:R-:W-:-:S09]  /*14a0*/  ISETP.GE.U32.AND P0, PT, R7, 0x10, PT ;  /* 0x000000100700780c */ /* 0x000fd20003f06070 */
[----:B------:R-:W0:Y:S01]  /*14b0*/  @!P1 LDS R6, [R15+-0x8] ;  /* 0xfffff8000f069984 */ /* 0x000e220000000800 */
[----:B------:R-:W0:Y:S02]  /*14c0*/  @!P1 LDC R17, c[0x3][0x3c] ;  /* 0x00c00f00ff119b82 */ /* 0x000e240000000800 */
[----:B0-----:R-:W-:Y:S01]  /*14d0*/  @!P1 FFMA R13, R6, R17, R13 ;  /* 0x00000011060d9223 */ /* 0x001fe2000000000d */
[----:B------:R-:W-:Y:S06]  /*14e0*/  @!P1 BRA `(.L_x_46) ;  /* 0x0000000000249947 */ /* 0x000fec0003800000 */
[----:B------:R-:W-:-:S04]  /*14f0*/  LOP3.LUT R6, R9, R18, RZ, 0xfc, !PT ;  /* 0x0000001209067212 */ /* 0x000fc800078efcff */
[----:B------:R-:W-:-:S13]  /*1500*/  ISETP.GT.U32.AND P1, PT, R6, 0x7ff, PT ;  /* 0x000007ff0600780c */ /* 0x000fda0003f24070 */
[----:B------:R-:W-:Y:S05]  /*1510*/  @P1 BRA `(.L_x_46) ;  /* 0x0000000000181947 */ /* 0x000fea0003800000 */
[----:B------:R-:W0:Y:S01]  /*1520*/  LDC.64 R6, c[0x0][0x380] ;  /* 0x0000e000ff067b82 */ /* 0x000e220000000a00 */
[----:B------:R-:W-:Y:S01]  /*1530*/  IMAD R17, R9, 0x800, R18 ;  /* 0x0000080009117824 */ /* 0x000fe200078e0212 */
[----:B------:R-:W1:Y:S03]  /*1540*/  LDCU UR4, c[0x3][0x3c] ;  /* 0x00c00780ff0477ac */ /* 0x000e660008000800 */
[----:B0-----:R-:W-:-:S06]  /*1550*/  IMAD.WIDE.U32 R6, R17, 0x4, R6 ;  /* 0x0000000411067825 */ /* 0x001fcc00078e0006 */
[----:B------:R-:W1:Y:S02]  /*1560*/  LDG.E R6, desc[UR8][R6.64] ;  /* 0x0000000806067981 */ /* 0x000e64000c1e1900 */
[----:B-1----:R-:W-:-:S07]  /*1570*/  FFMA R13, R6, UR4, R13 ;  /* 0x00000004060d7c23 */ /* 0x002fce000800000d */
.L_x_46:
[----:B------:R-:W-:Y:S05]  /*1580*/  BSYNC.RECONVERGENT B0 ;  /* 0x0000000000007941 */ /* 0x000fea0003800200 */
.L_x_45:
[----:B------:R-:W-:Y:S04]  /*1590*/  BSSY.RECONVERGENT B0, `(.L_x_47) ;  /* 0x000000f000007945 */ /* 0x000fe80003800200 */
[----:B------:R-:W-:Y:S05]  /*15a0*/  @!P0 BRA `(.L_x_48) ;  /* 0x0000000000288947 */ /* 0x000fea0003800000 */
[----:B------:R-:W-:-:S04]  /*15b0*/  LOP3.LUT R6, R9, R12, RZ, 0xfc, !PT ;  /* 0x0000000c09067212 */ /* 0x000fc800078efcff */
        /* <DEDUP_REMOVED lines=9> */
.L_x_48:
[----:B------:R-:W0:Y:S01]  /*1650*/  LDS R6, [R15+-0x4] ;  /* 0xfffffc000f067984 */ /* 0x000e220000000800 */
[----:B------:R-:W0:Y:S02]  /*1660*/  LDCU UR4, c[0x3][0x40] ;  /* 0x00c00800ff0477ac */ /* 0x000e240008000800 */
[----:B0-----:R-:W-:-:S07]  /*1670*/  FFMA R13, R6, UR4, R13 ;  /* 0x00000004060d7c23 */ /* 0x001fce000800000d */
.L_x_49:
[----:B------:R-:W-:Y:S05]  /*1680*/  BSYNC.RECONVERGENT B0 ;  /* 0x0000000000007941 */ /* 0x000fea0003800200 */
.L_x_47:
[----:B------:R-:W-:Y:S01]  /*1690*/  LOP3.LUT R6, R0, R11, RZ, 0xfc, !PT ;  /* 0x0000000b00067212 */ /* 0x000fe200078efcff */
[----:B------:R-:W-:Y:S03]  /*16a0*/  BSSY.RECONVERGENT B0, `(.L_x_50) ;  /* 0x0000010000007945 */ /* 0x000fe60003800200 */
[----:B------:R-:W-:-:S13]  /*16b0*/  ISETP.GE.U32.AND P0, PT, R6, 0x10, PT ;  /* 0x000000100600780c */ /* 0x000fda0003f06070 */
[----:B------:R-:W-:Y:S05]  /*16c0*/  @!P0 BRA `(.L_x_51) ;  /* 0x0000000000288947 */ /* 0x000fea0003800000 */
        /* <DEDUP_REMOVED lines=8> */
[----:B-1----:R-:W-:Y:S01]  /*1750*/  FFMA R13, R6, UR4, R13 ;  /* 0x00000004060d7c23 */ /* 0x002fe2000800000d */
[----:B------:R-:W-:Y:S06]  /*1760*/  BRA `(.L_x_52) ;  /* 0x00000000000c7947 */ /* 0x000fec0003800000 */
.L_x_51:
[----:B------:R-:W0:Y:S01]  /*1770*/  LDS R6, [R15] ;  /* 0x000000000f067984 */ /* 0x000e220000000800 */
[----:B------:R-:W0:Y:S02]  /*1780*/  LDCU UR4, c[0x3][0x44] ;  /* 0x00c00880ff0477ac */ /* 0x000e240008000800 */
[----:B0-----:R-:W-:-:S07]  /*1790*/  FFMA R13, R6, UR4, R13 ;  /* 0x00000004060d7c23 */ /* 0x001fce000800000d */
.L_x_52:
[----:B------:R-:W-:Y:S05]  /*17a0*/  BSYNC.RECONVERGENT B0 ;  /* 0x0000000000007941 */ /* 0x000fea0003800200 */
.L_x_50:
        /* <DEDUP_REMOVED lines=14> */
.L_x_54:
[----:B------:R-:W0:Y:S01]  /*1890*/  LDS R6, [R15+0x4] ;  /* 0x000004000f067984 */ /* 0x000e220000000800 */
[----:B------:R-:W0:Y:S02]  /*18a0*/  LDCU UR4, c[0x3][0x48] ;  /* 0x00c00900ff0477ac */ /* 0x000e240008000800 */
[----:B0-----:R-:W-:-:S07]  /*18b0*/  FFMA R13, R6, UR4, R13 ;  /* 0x00000004060d7c23 */ /* 0x001fce000800000d */
.L_x_55:
[----:B------:R-:W-:Y:S05]  /*18c0*/  BSYNC.RECONVERGENT B0 ;  /* 0x0000000000007941 */ /* 0x000fea0003800200 */
.L_x_53:
        /* <DEDUP_REMOVED lines=14> */
.L_x_57:
[----:B------:R-:W0:Y:S01]  /*19b0*/  LDS R6, [R15+0x8] ;  /* 0x000008000f067984 */ /* 0x000e220000000800 */
[----:B------:R-:W0:Y:S02]  /*19c0*/  LDCU UR4, c[0x3][0x4c] ;  /* 0x00c00980ff0477ac */ /* 0x000e240008000800 */
[----:B0-----:R-:W-:-:S07]  /*19d0*/  FFMA R13, R6, UR4, R13 ;  /* 0x00000004060d7c23 */ /* 0x001fce000800000d */
.L_x_58:
[----:B------:R-:W-:Y:S05]  /*19e0*/  BSYNC.RECONVERGENT B0 ;  /* 0x0000000000007941 */ /* 0x000fea0003800200 */
.L_x_56:
[----:B------:R-:W-:Y:S01]  /*19f0*/  VIADD R3, R3, 0x2 ;  /* 0x0000000203037836 */ /* 0x000fe20000000000 */
[----:B------:R-:W-:Y:S03]  /*1a00*/  BSSY.RECONVERGENT B0, `(.L_x_59) ;  /* 0x0000015000007945 */ /* 0x000fe60003800200 */
[C---:B------:R-:W-:Y:S01]  /*1a10*/  IMAD R7, R3.reuse, 0x40, R4 ;  /* 0x0000004003077824 */ /* 0x040fe200078e0204 */
[-C--:B------:R-:W-:Y:S02]  /*1a20*/  LOP3.LUT R8, R8, R3.reuse, RZ, 0xfc, !PT ;  /* 0x0000000308087212 */ /* 0x080fe400078efcff */
[----:B------:R-:W-:Y:S02]  /*1a30*/  LOP3.LUT R10, R10, R3, RZ, 0xfc, !PT ;  /* 0x000000030a0a7212 */ /* 0x000fe400078efcff */
[----:B------:R-:W-:Y:S02]  /*1a40*/  ISETP.GT.U32.AND P1, PT, R8, 0xf, PT ;  /* 0x0000000f0800780c */ /* 0x000fe40003f24070 */
[----:B------:R-:W-:Y:S01]  /*1a50*/  LEA R4, R0, R7, 0x2 ;  /* 0x0000000700047211 */ /* 0x000fe200078e10ff */
[----:B------:R-:W-:Y:S01]  /*1a60*/  VIADD R7, R3, UR5 ;  /* 0x0000000503077c36 */ /* 0x000fe20008000000 */
        /* <DEDUP_REMOVED lines=14> */
.L_x_60:
[----:B------:R-:W-:Y:S05]  /*1b50*/  BSYNC.RECONVERGENT B0 ;  /* 0x0000000000007941 */ /* 0x000fea0003800200 */
.L_x_59:
        /* <DEDUP_REMOVED lines=12> */
.L_x_62:
[----:B------:R-:W0:Y:S01]  /*1c20*/  LDS R6, [R4+-0x4] ;  /* 0xfffffc0004067984 */ /* 0x000e220000000800 */
[----:B------:R-:W0:Y:S02]  /*1c30*/  LDCU UR4, c[0x3][0x54] ;  /* 0x00c00a80ff0477ac */ /* 0x000e240008000800 */
[----:B0-----:R-:W-:-:S07]  /*1c40*/  FFMA R13, R6, UR4, R13 ;  /* 0x00000004060d7c23 */ /* 0x001fce000800000d */
.L_x_63:
[----:B------:R-:W-:Y:S05]  /*1c50*/  BSYNC.RECONVERGENT B0 ;  /* 0x0000000000007941 */ /* 0x000fea0003800200 */
.L_x_61:
        /* <DEDUP_REMOVED lines=14> */
.L_x_65:
[----:B------:R-:W0:Y:S01]  /*1d40*/  LDS R0, [R4] ;  /* 0x0000000004007984 */ /* 0x000e220000000800 */
[----:B------:R-:W0:Y:S02]  /*1d50*/  LDCU UR4, c[0x3][0x58] ;  /* 0x00c00b00ff0477ac */ /* 0x000e240008000800 */
[----:B0-----:R-:W-:-:S07]  /*1d60*/  FFMA R13, R0, UR4, R13 ;  /* 0x00000004000d7c23 */ /* 0x001fce000800000d */
.L_x_66:
[----:B------:R-:W-:Y:S05]  /*1d70*/  BSYNC.RECONVERGENT B0 ;  /* 0x0000000000007941 */ /* 0x000fea0003800200 */
.L_x_64:
        /* <DEDUP_REMOVED lines=14> */
.L_x_68:
[----:B------:R-:W0:Y:S01]  /*1e60*/  LDS R0, [R4+0x4] ;  /* 0x0000040004007984 */ /* 0x000e220000000800 */
[----:B------:R-:W0:Y:S02]  /*1e70*/  LDCU UR4, c[0x3][0x5c] ;  /* 0x00c00b80ff0477ac */ /* 0x000e240008000800 */
[----:B0-----:R-:W-:-:S07]  /*1e80*/  FFMA R13, R0, UR4, R13 ;  /* 0x00000004000d7c23 */ /* 0x001fce000800000d */
.L_x_69:
[----:B------:R-:W-:Y:S05]  /*1e90*/  BSYNC.RECONVERGENT B0 ;  /* 0x0000000000007941 */ /* 0x000fea0003800200 */
.L_x_67:
        /* <DEDUP_REMOVED lines=14> */
.L_x_71:
[----:B------:R-:W0:Y:S01]  /*1f80*/  LDS R4, [R4+0x8] ;  /* 0x0000080004047984 */ /* 0x000e220000000800 */
[----:B------:R-:W0:Y:S02]  /*1f90*/  LDCU UR4, c[0x3][0x60] ;  /* 0x00c00c00ff0477ac */ /* 0x000e240008000800 */
[----:B0-----:R-:W-:-:S07]  /*1fa0*/  FFMA R13, R4, UR4, R13 ;  /* 0x00000004040d7c23 */ /* 0x001fce000800000d */
.L_x_72:
[----:B------:R-:W-:Y:S05]  /*1fb0*/  BSYNC.RECONVERGENT B0 ;  /* 0x0000000000007941 */ /* 0x000fea0003800200 */
.L_x_70:
[----:B------:R-:W0:Y:S01]  /*1fc0*/  LDC.64 R6, c[0x0][0x388] ;  /* 0x0000e200ff067b82 */ /* 0x000e220000000a00 */
[----:B------:R-:W-:-:S04]  /*1fd0*/  IMAD R3, R5, 0x800, R2 ;  /* 0x0000080005037824 */ /* 0x000fc800078e0202 */
[----:B0-----:R-:W-:-:S05]  /*1fe0*/  IMAD.WIDE R2, R3, 0x4, R6 ;  /* 0x0000000403027825 */ /* 0x001fca00078e0206 */
[----:B------:R-:W-:Y:S01]  /*1ff0*/  STG.E desc[UR8][R2.64], R13 ;  /* 0x0000000d02007986 */ /* 0x000fe2000c101908 */
[----:B------:R-:W-:Y:S05]  /*2000*/  EXIT ;  /* 0x000000000000794d */ /* 0x000fea0003800000 */
.L_x_73:
[----:B------:R-:W-:-:S00]  /*2010*/  BRA `(.L_x_73) ;  /* 0xfffffffc00fc7947 */ /* 0x000fc0000383ffff */
[----:B------:R-:W-:-:S00]  /*2020*/  NOP ;  /* 0x0000000000007918 */ /* 0x000fc00000000000 */
        /* <DEDUP_REMOVED lines=13> */
.L_x_74:


//--------------------- .nv.shared._Z17tiled_convolutionPfS_ --------------------------
	.section	.nv.shared._Z17tiled_convolutionPfS_,"aw",@nobits
	.sectionflags	@""
	.align	4
.nv.shared._Z17tiled_convolutionPfS_:
	.zero		2048


//--------------------- .nv.shared.reserved.0     --------------------------
	.section	.nv.shared.reserved.0,"aw",@nobits
	.weak		__nv_reservedSMEM_offset_0_alias
	.size		__nv_reservedSMEM_offset_0_alias, 0, 64
	.other		__nv_reservedSMEM_offset_0_alias,@"STO_CUDA_RESERVED_SHARED STV_DEFAULT"
__nv_reservedSMEM_offset_0_alias:
	.zero		0
	.zero		64


//--------------------- .nv.constant0._Z17tiled_convolutionPfS_ --------------------------
	.section	.nv.constant0._Z17tiled_convolutionPfS_,"a",@progbits
	.sectionflags	@""
	.align	4
.nv.constant0._Z17tiled_convolutionPfS_:
	.zero		912


//--------------------- SYMBOLS --------------------------

	.type		.nv.reservedSmem.offset0,@object
	.size		.nv.reservedSmem.offset0,0x4
	.type		.nv.reservedSmem.cap,@object
	.size		.nv.reservedSmem.cap,0x4
